//
// Generated by NVIDIA NVVM Compiler
//
// Compiler Build ID: CL-36424714
// Cuda compilation tools, release 13.0, V13.0.88
// Based on NVVM 20.0.0
//

.version 9.0
.target sm_100
.address_size 64

	// .globl	_Z16rgb_to_grayscalePiS_ii

.visible .entry _Z16rgb_to_grayscalePiS_ii(
	.param .u64 .ptr .align 1 _Z16rgb_to_grayscalePiS_ii_param_0,
	.param .u64 .ptr .align 1 _Z16rgb_to_grayscalePiS_ii_param_1,
	.param .u32 _Z16rgb_to_grayscalePiS_ii_param_2,
	.param .u32 _Z16rgb_to_grayscalePiS_ii_param_3
)
{
	.reg .pred 	%p<4>;
	.reg .b32 	%r<19>;
	.reg .b64 	%rd<9>;
	.reg .b64 	%fd<7>;

	ld.param.u64 	%rd1, [_Z16rgb_to_grayscalePiS_ii_param_0];
	ld.param.u64 	%rd2, [_Z16rgb_to_grayscalePiS_ii_param_1];
	ld.param.u32 	%r2, [_Z16rgb_to_grayscalePiS_ii_param_2];
	ld.param.u32 	%r3, [_Z16rgb_to_grayscalePiS_ii_param_3];
	mov.u32 	%r5, %ctaid.x;
	mov.u32 	%r6, %ntid.x;
	mov.u32 	%r7, %tid.x;
	mad.lo.s32 	%r8, %r5, %r6, %r7;
	mov.u32 	%r9, %ctaid.y;
	mov.u32 	%r10, %ntid.y;
	mov.u32 	%r11, %tid.y;
	mad.lo.s32 	%r12, %r9, %r10, %r11;
	mad.lo.s32 	%r1, %r2, %r12, %r8;
	setp.ge.s32 	%p1, %r8, %r2;
	setp.ge.s32 	%p2, %r12, %r3;
	or.pred  	%p3, %p1, %p2;
	@%p3 bra 	$L__BB0_2;
	cvta.to.global.u64 	%rd3, %rd1;
	cvta.to.global.u64 	%rd4, %rd2;
	mul.lo.s32 	%r14, %r1, 3;
	mul.wide.s32 	%rd5, %r14, 4;
	add.s64 	%rd6, %rd3, %rd5;
	ld.global.u32 	%r15, [%rd6];
	ld.global.u32 	%r16, [%rd6+4];
	ld.global.u32 	%r17, [%rd6+8];
	cvt.rn.f64.s32 	%fd1, %r15;
	cvt.rn.f64.s32 	%fd2, %r16;
	mul.f64 	%fd3, %fd2, 0d3FE6B851EB851EB8;
	fma.rn.f64 	%fd4, %fd1, 0d3FCAE147AE147AE1, %fd3;
	cvt.rn.f64.s32 	%fd5, %r17;
	fma.rn.f64 	%fd6, %fd5, 0d3FB1EB851EB851EC, %fd4;
	cvt.rzi.s32.f64 	%r18, %fd6;
	mul.wide.s32 	%rd7, %r1, 4;
	add.s64 	%rd8, %rd4, %rd7;
	st.global.u32 	[%rd8], %r18;
$L__BB0_2:
	ret;

}


// ===== COMPILED SASS (sm_100) =====

	.target	sm_100

	.elftype	@"ET_EXEC"


//--------------------- .note.nv.tkinfo           --------------------------
	.section	.note.nv.tkinfo,"",@"SHT_NOTE"
	.sectionflags	@"SHF_NOTE_NV_TKINFO"
	.tkinfo
        /*0018*/ 	.word	0x00000002
        /*0030*/ 	.string	""
        /*0030*/ 	.string	"ptxas"
        /*0030*/ 	.string	"Cuda compilation tools, release 13.0, V13.0.88"
        /*0030*/ 	.string	"Build cuda_13.0.r13.0/compiler.36424714_0"
        /*0030*/ 	.string	"-arch sm_100 -m 64 "



//--------------------- .note.nv.cuinfo           --------------------------
	.section	.note.nv.cuinfo,"",@"SHT_NOTE"
	.sectionflags	@"SHF_NOTE_NV_CUINFO"
        /*0018*/ 	.short	0x0002
        /*001a*/ 	.short	0x0064
        /*001c*/ 	.short	0x0082
	.zero		2


//--------------------- .nv.info                  --------------------------
	.section	.nv.info,"",@"SHT_CUDA_INFO"
	.align	4


	//----- nvinfo : EIATTR_REGCOUNT
	.align		4
        /*0000*/ 	.byte	0x04, 0x2f
        /*0002*/ 	.short	(.L_1 - .L_0)
	.align		4
.L_0:
        /*0004*/ 	.word	index@(_Z16rgb_to_grayscalePiS_ii)
        /*0008*/ 	.word	0x00000010


	//----- nvinfo : EIATTR_FRAME_SIZE
	.align		4
.L_1:
        /*000c*/ 	.byte	0x04, 0x11
        /*000e*/ 	.short	(.L_3 - .L_2)
	.align		4
.L_2:
        /*0010*/ 	.word	index@(_Z16rgb_to_grayscalePiS_ii)
        /*0014*/ 	.word	0x00000000


	//----- nvinfo : EIATTR_MIN_STACK_SIZE
	.align		4
.L_3:
        /*0018*/ 	.byte	0x04, 0x12
        /*001a*/ 	.short	(.L_5 - .L_4)
	.align		4
.L_4:
        /*001c*/ 	.word	index@(_Z16rgb_to_grayscalePiS_ii)
        /*0020*/ 	.word	0x00000000
.L_5:


//--------------------- .nv.compat                --------------------------
	.section	.nv.compat,"",@"SHT_CUDA_COMPAT_INFO"
	.align	4
        /*0000*/ 	.byte	0x02, 0x09, 0x00, 0x00, 0x02, 0x02, 0x01, 0x00, 0x02, 0x05, 0x05, 0x00, 0x03, 0x07, 0x01, 0x01
        /*0010*/ 	.byte	0x02, 0x03, 0x00, 0x00, 0x02, 0x06, 0x01, 0x00, 0x04, 0x0b, 0x08, 0x00, 0x01, 0x00, 0x00, 0x00
        /*0020*/ 	.byte	0x00, 0x00, 0x00, 0x00


//--------------------- .nv.info._Z16rgb_to_grayscalePiS_ii --------------------------
	.section	.nv.info._Z16rgb_to_grayscalePiS_ii,"",@"SHT_CUDA_INFO"
	.sectionflags	@""
	.align	4


	//----- nvinfo : EIATTR_CUDA_API_VERSION
	.align		4
        /*0000*/ 	.byte	0x04, 0x37
        /*0002*/ 	.short	(.L_7 - .L_6)
.L_6:
        /*0004*/ 	.word	0x00000082


	//----- nvinfo : EIATTR_KPARAM_INFO
	.align		4
.L_7:
        /*0008*/ 	.byte	0x04, 0x17
        /*000a*/ 	.short	(.L_9 - .L_8)
.L_8:
        /*000c*/ 	.word	0x00000000
        /*0010*/ 	.short	0x0003
        /*0012*/ 	.short	0x0014
        /*0014*/ 	.byte	0x00, 0xf0, 0x11, 0x00


	//----- nvinfo : EIATTR_KPARAM_INFO
	.align		4
.L_9:
        /*0018*/ 	.byte	0x04, 0x17
        /*001a*/ 	.short	(.L_11 - .L_10)
.L_10:
        /*001c*/ 	.word	0x00000000
        /*0020*/ 	.short	0x0002
        /*0022*/ 	.short	0x0010
        /*0024*/ 	.byte	0x00, 0xf0, 0x11, 0x00


	//----- nvinfo : EIATTR_KPARAM_INFO
	.align		4
.L_11:
        /*0028*/ 	.byte	0x04, 0x17
        /*002a*/ 	.short	(.L_13 - .L_12)
.L_12:
        /*002c*/ 	.word	0x00000000
        /*0030*/ 	.short	0x0001
        /*0032*/ 	.short	0x0008
        /*0034*/ 	.byte	0x00, 0xf5, 0x21, 0x00


	//----- nvinfo : EIATTR_KPARAM_INFO
	.align		4
.L_13:
        /*0038*/ 	.byte	0x04, 0x17
        /*003a*/ 	.short	(.L_15 - .L_14)
.L_14:
        /*003c*/ 	.word	0x00000000
        /*0040*/ 	.short	0x0000
        /*0042*/ 	.short	0x0000
        /*0044*/ 	.byte	0x00, 0xf5, 0x21, 0x00


	//----- nvinfo : EIATTR_SPARSE_MMA_MASK
	.align		4
.L_15:
        /*0048*/ 	.byte	0x03, 0x50
        /*004a*/ 	.short	0x0000


	//----- nvinfo : EIATTR_MAXREG_COUNT
	.align		4
        /*004c*/ 	.byte	0x03, 0x1b
        /*004e*/ 	.short	0x00ff


	//----- nvinfo : EIATTR_MERCURY_ISA_VERSION
	.align		4
        /*0050*/ 	.byte	0x03, 0x5f
        /*0052*/ 	.short	0x0101


	//----- nvinfo : EIATTR_VRC_CTA_INIT_COUNT
	.align		4
        /*0054*/ 	.byte	0x02, 0x4a
	.zero		1
	.zero		1


	//----- nvinfo : EIATTR_EXIT_INSTR_OFFSETS
	.align		4
        /*0058*/ 	.byte	0x04, 0x1c
        /*005a*/ 	.short	(.L_17 - .L_16)


	//   ....[0]....
.L_16:
        /*005c*/ 	.word	0x000000d0


	//   ....[1]....
        /*0060*/ 	.word	0x00000250


	//----- nvinfo : EIATTR_CBANK_PARAM_SIZE
	.align		4
.L_17:
        /*0064*/ 	.byte	0x03, 0x19
        /*0066*/ 	.short	0x0018


	//----- nvinfo : EIATTR_PARAM_CBANK
	.align		4
        /*0068*/ 	.byte	0x04, 0x0a
        /*006a*/ 	.short	(.L_19 - .L_18)
	.align		4
.L_18:
        /*006c*/ 	.word	index@(.nv.constant0._Z16rgb_to_grayscalePiS_ii)
        /*0070*/ 	.short	0x0380
        /*0072*/ 	.short	0x0018


	//----- nvinfo : EIATTR_SW_WAR
	.align		4
.L_19:
        /*0074*/ 	.byte	0x04, 0x36
        /*0076*/ 	.short	(.L_21 - .L_20)
.L_20:
        /*0078*/ 	.word	0x00000008
.L_21:


//--------------------- .nv.callgraph             --------------------------
	.section	.nv.callgraph,"",@"SHT_CUDA_CALLGRAPH"
	.align	4
	.sectionentsize	8
	.align		4
        /*0000*/ 	.word	0x00000000
	.align		4
        /*0004*/ 	.word	0xffffffff
	.align		4
        /*0008*/ 	.word	0x00000000
	.align		4
        /*000c*/ 	.word	0xfffffffe
	.align		4
        /*0010*/ 	.word	0x00000000
	.align		4
        /*0014*/ 	.word	0xfffffffd
	.align		4
        /*0018*/ 	.word	0x00000000
	.align		4
        /*001c*/ 	.word	0xfffffffc


//--------------------- .text._Z16rgb_to_grayscalePiS_ii --------------------------
	.section	.text._Z16rgb_to_grayscalePiS_ii,"ax",@progbits
	.align	128
        .global         _Z16rgb_to_grayscalePiS_ii
        .type           _Z16rgb_to_grayscalePiS_ii,@function
        .size           _Z16rgb_to_grayscalePiS_ii,(.L_x_1 - _Z16rgb_to_grayscalePiS_ii)
        .other          _Z16rgb_to_grayscalePiS_ii,@"STO_CUDA_ENTRY STV_DEFAULT"
_Z16rgb_to_grayscalePiS_ii:
.text._Z16rgb_to_grayscalePiS_ii:
[----:B------:R-:W-:Y:S01]  /*0000*/  LDC R1, c[0x0][0x37c] ;  /* 0x0000df00ff017b82 */ /* 0x000fe20000000800 */
[----:B------:R-:W0:Y:S07]  /*0010*/  S2R R2, SR_TID.Y ;  /* 0x0000000000027919 */ /* 0x000e2e0000002200 */
[----:B------:R-:W1:Y:S01]  /*0020*/  LDC R0, c[0x0][0x360] ;  /* 0x0000d800ff007b82 */ /* 0x000e620000000800 */
[----:B------:R-:W2:Y:S01]  /*0030*/  LDCU.64 UR6, c[0x0][0x390] ;  /* 0x00007200ff0677ac */ /* 0x000ea20008000a00 */
[----:B------:R-:W1:Y:S06]  /*0040*/  S2R R5, SR_TID.X ;  /* 0x0000000000057919 */ /* 0x000e6c0000002100 */
[----:B------:R-:W0:Y:S08]  /*0050*/  S2UR UR5, SR_CTAID.Y ;  /* 0x00000000000579c3 */ /* 0x000e300000002600 */
[----:B------:R-:W0:Y:S08]  /*0060*/  LDC R3, c[0x0][0x364] ;  /* 0x0000d900ff037b82 */ /* 0x000e300000000800 */
[----:B------:R-:W1:Y:S01]  /*0070*/  S2UR UR4, SR_CTAID.X ;  /* 0x00000000000479c3 */ /* 0x000e620000002500 */
[----:B0-----:R-:W-:-:S05]  /*0080*/  IMAD R3, R3, UR5, R2 ;  /* 0x0000000503037c24 */ /* 0x001fca000f8e0202 */
[----:B--2---:R-:W-:Y:S01]  /*0090*/  ISETP.GE.AND P0, PT, R3, UR7, PT ;  /* 0x0000000703007c0c */ /* 0x004fe2000bf06270 */
[----:B-1----:R-:W-:-:S04]  /*00a0*/  IMAD R0, R0, UR4, R5 ;  /* 0x0000000400007c24 */ /* 0x002fc8000f8e0205 */
[----:B------:R-:W-:Y:S01]  /*00b0*/  IMAD R13, R3, UR6, R0 ;  /* 0x00000006030d7c24 */ /* 0x000fe2000f8e0200 */
[----:B------:R-:W-:-:S13]  /*00c0*/  ISETP.GE.OR P0, PT, R0, UR6, P0 ;  /* 0x0000000600007c0c */ /* 0x000fda0008706670 */
[----:B------:R-:W-:Y:S05]  /*00d0*/  @P0 EXIT ;  /* 0x000000000000094d */ /* 0x000fea0003800000 */
[----:B------:R-:W0:Y:S01]  /*00e0*/  LDC.64 R2, c[0x0][0x380] ;  /* 0x0000e000ff027b82 */ /* 0x000e220000000a00 */
[----:B------:R-:W1:Y:S01]  /*00f0*/  LDCU.64 UR4, c[0x0][0x358] ;  /* 0x00006b00ff0477ac */ /* 0x000e620008000a00 */
[----:B------:R-:W-:Y:S01]  /*0100*/  LEA R5, R13, R13, 0x1 ;  /* 0x0000000d0d057211 */ /* 0x000fe200078e08ff */
[----:B------:R-:W-:Y:S01]  /*0110*/  UMOV UR6, 0xeb851eb8 ;  /* 0xeb851eb800067882 */ /* 0x000fe20000000000 */
[----:B------:R-:W-:-:S04]  /*0120*/  UMOV UR7, 0x3fe6b851 ;  /* 0x3fe6b85100077882 */ /* 0x000fc80000000000 */
[----:B------:R-:W2:Y:S01]  /*0130*/  LDC.64 R10, c[0x0][0x388] ;  /* 0x0000e200ff0a7b82 */ /* 0x000ea20000000a00 */
[----:B0-----:R-:W-:-:S05]  /*0140*/  IMAD.WIDE R2, R5, 0x4, R2 ;  /* 0x0000000405027825 */ /* 0x001fca00078e0202 */
[----:B-1----:R-:W3:Y:S04]  /*0150*/  LDG.E R12, desc[UR4][R2.64+0x4] ;  /* 0x00000404020c7981 */ /* 0x002ee8000c1e1900 */
[----:B------:R-:W4:Y:S04]  /*0160*/  LDG.E R0, desc[UR4][R2.64] ;  /* 0x0000000402007981 */ /* 0x000f28000c1e1900 */
[----:B------:R2:W5:Y:S02]  /*0170*/  LDG.E R8, desc[UR4][R2.64+0x8] ;  /* 0x0000080402087981 */ /* 0x000564000c1e1900 */
[----:B--2---:R-:W-:Y:S01]  /*0180*/  IMAD.WIDE R2, R13, 0x4, R10 ;  /* 0x000000040d027825 */ /* 0x004fe200078e020a */
[----:B---3--:R-:W0:Y:S08]  /*0190*/  I2F.F64 R6, R12 ;  /* 0x0000000c00067312 */ /* 0x008e300000201c00 */
[----:B----4-:R-:W1:Y:S01]  /*01a0*/  I2F.F64 R4, R0 ;  /* 0x0000000000047312 */ /* 0x010e620000201c00 */
[----:B0-----:R-:W-:-:S07]  /*01b0*/  DMUL R6, R6, UR6 ;  /* 0x0000000606067c28 */ /* 0x001fce0008000000 */
[----:B-----5:R-:W0:Y:S01]  /*01c0*/  I2F.F64 R8, R8 ;  /* 0x0000000800087312 */ /* 0x020e220000201c00 */
[----:B------:R-:W-:Y:S01]  /*01d0*/  UMOV UR6, 0xae147ae1 ;  /* 0xae147ae100067882 */ /* 0x000fe20000000000 */
[----:B------:R-:W-:Y:S02]  /*01e0*/  UMOV UR7, 0x3fcae147 ;  /* 0x3fcae14700077882 */ /* 0x000fe40000000000 */
[----:B-1----:R-:W-:Y:S01]  /*01f0*/  DFMA R4, R4, UR6, R6 ;  /* 0x0000000604047c2b */ /* 0x002fe20008000006 */
[----:B------:R-:W-:Y:S01]  /*0200*/  UMOV UR6, 0x1eb851ec ;  /* 0x1eb851ec00067882 */ /* 0x000fe20000000000 */
[----:B------:R-:W-:-:S06]  /*0210*/  UMOV UR7, 0x3fb1eb85 ;  /* 0x3fb1eb8500077882 */ /* 0x000fcc0000000000 */
[----:B0-----:R-:W-:-:S10]  /*0220*/  DFMA R4, R8, UR6, R4 ;  /* 0x0000000608047c2b */ /* 0x001fd40008000004 */
[----:B------:R-:W0:Y:S02]  /*0230*/  F2I.F64.TRUNC R5, R4 ;  /* 0x0000000400057311 */ /* 0x000e24000030d100 */
[----:B0-----:R-:W-:Y:S01]  /*0240*/  STG.E desc[UR4][R2.64], R5 ;  /* 0x0000000502007986 */ /* 0x001fe2000c101904 */
[----:B------:R-:W-:Y:S05]  /*0250*/  EXIT ;  /* 0x000000000000794d */ /* 0x000fea0003800000 */
.L_x_0:
[----:B------:R-:W-:-:S00]  /*0260*/  BRA `(.L_x_0) ;  /* 0xfffffffc00fc7947 */ /* 0x000fc0000383ffff */
[----:B------:R-:W-:-:S00]  /*0270*/  NOP ;  /* 0x0000000000007918 */ /* 0x000fc00000000000 */
        /* <DEDUP_REMOVED lines=8> */
.L_x_1:


//--------------------- .nv.shared.reserved.0     --------------------------
	.section	.nv.shared.reserved.0,"aw",@nobits
	.weak		__nv_reservedSMEM_offset_0_alias
	.size		__nv_reservedSMEM_offset_0_alias, 0, 64
	.other		__nv_reservedSMEM_offset_0_alias,@"STO_CUDA_RESERVED_SHARED STV_DEFAULT"
__nv_reservedSMEM_offset_0_alias:
	.zero		0
	.zero		64


//--------------------- .nv.constant0._Z16rgb_to_grayscalePiS_ii --------------------------
	.section	.nv.constant0._Z16rgb_to_grayscalePiS_ii,"a",@progbits
	.sectionflags	@""
	.align	4
.nv.constant0._Z16rgb_to_grayscalePiS_ii:
	.zero		920


//--------------------- SYMBOLS --------------------------

	.type		.nv.reservedSmem.offset0,@object
	.size		.nv.reservedSmem.offset0,0x4
